	.headerflags	@"EF_CUDA_TEXMODE_UNIFIED EF_CUDA_64BIT_ADDRESS EF_CUDA_ACCELERATORS EF_CUDA_SM90 EF_CUDA_VIRTUAL_SM(EF_CUDA_SM90)"
	.elftype	@"ET_EXEC"


//--------------------- .nv.info                  --------------------------
	.section	.nv.info,"",@"SHT_CUDA_INFO"
	.align	4


	//----- nvinfo : EIATTR_REGCOUNT
	.align		4
        /*0000*/ 	.byte	0x04, 0x2f
        /*0002*/ 	.short	(.L_3 - .L_2)
	.align		4
.L_2:
        /*0004*/ 	.word	index@(triton_poi_fused__native_batch_norm_legit_no_training_convolution_relu_65)
        /*0008*/ 	.word	0x00000013


	//----- nvinfo : EIATTR_MIN_STACK_SIZE
	.align		4
.L_3:
        /*000c*/ 	.byte	0x04, 0x12
        /*000e*/ 	.short	(.L_5 - .L_4)
	.align		4
.L_4:
        /*0010*/ 	.word	index@(triton_poi_fused__native_batch_norm_legit_no_training_convolution_relu_65)
        /*0014*/ 	.word	0x00000000


	//----- nvinfo : EIATTR_FRAME_SIZE
	.align		4
.L_5:
        /*0018*/ 	.byte	0x04, 0x11
        /*001a*/ 	.short	(.L_7 - .L_6)
	.align		4
.L_6:
        /*001c*/ 	.word	index@(triton_poi_fused__native_batch_norm_legit_no_training_convolution_relu_65)
        /*0020*/ 	.word	0x00000000


	//----- nvinfo : EIATTR_MIN_STACK_SIZE
	.align		4
.L_7:
        /*0024*/ 	.byte	0x04, 0x12
        /*0026*/ 	.short	(.L_9 - .L_8)
	.align		4
.L_8:
        /*0028*/ 	.word	index@(triton_poi_fused__native_batch_norm_legit_no_training_convolution_relu_65)
        /*002c*/ 	.word	0x00000000
.L_9:


//--------------------- .nv.info.triton_poi_fused__native_batch_norm_legit_no_training_convolution_relu_65 --------------------------
	.section	.nv.info.triton_poi_fused__native_batch_norm_legit_no_training_convolution_relu_65,"",@"SHT_CUDA_INFO"
	.sectionflags	@""
	.align	4


	//----- nvinfo : EIATTR_CUDA_API_VERSION
	.align		4
        /*0000*/ 	.byte	0x04, 0x37
        /*0002*/ 	.short	(.L_11 - .L_10)
.L_10:
        /*0004*/ 	.word	0x0000007c


	//----- nvinfo : EIATTR_KPARAM_INFO
	.align		4
.L_11:
        /*0008*/ 	.byte	0x04, 0x17
        /*000a*/ 	.short	(.L_13 - .L_12)
.L_12:
        /*000c*/ 	.word	0x00000000
        /*0010*/ 	.short	0x0007
        /*0012*/ 	.short	0x0038
        /*0014*/ 	.byte	0x00, 0xf0, 0x11, 0x00


	//----- nvinfo : EIATTR_KPARAM_INFO
	.align		4
.L_13:
        /*0018*/ 	.byte	0x04, 0x17
        /*001a*/ 	.short	(.L_15 - .L_14)
.L_14:
        /*001c*/ 	.word	0x00000000
        /*0020*/ 	.short	0x0006
        /*0022*/ 	.short	0x0030
        /*0024*/ 	.byte	0x00, 0xf4, 0x21, 0x00


	//----- nvinfo : EIATTR_KPARAM_INFO
	.align		4
.L_15:
        /*0028*/ 	.byte	0x04, 0x17
        /*002a*/ 	.short	(.L_17 - .L_16)
.L_16:
        /*002c*/ 	.word	0x00000000
        /*0030*/ 	.short	0x0005
        /*0032*/ 	.short	0x0028
        /*0034*/ 	.byte	0x00, 0xf4, 0x21, 0x00


	//----- nvinfo : EIATTR_KPARAM_INFO
	.align		4
.L_17:
        /*0038*/ 	.byte	0x04, 0x17
        /*003a*/ 	.short	(.L_19 - .L_18)
.L_18:
        /*003c*/ 	.word	0x00000000
        /*0040*/ 	.short	0x0004
        /*0042*/ 	.short	0x0020
        /*0044*/ 	.byte	0x00, 0xf4, 0x21, 0x00


	//----- nvinfo : EIATTR_KPARAM_INFO
	.align		4
.L_19:
        /*0048*/ 	.byte	0x04, 0x17
        /*004a*/ 	.short	(.L_21 - .L_20)
.L_20:
        /*004c*/ 	.word	0x00000000
        /*0050*/ 	.short	0x0003
        /*0052*/ 	.short	0x0018
        /*0054*/ 	.byte	0x00, 0xf4, 0x21, 0x00


	//----- nvinfo : EIATTR_KPARAM_INFO
	.align		4
.L_21:
        /*0058*/ 	.byte	0x04, 0x17
        /*005a*/ 	.short	(.L_23 - .L_22)
.L_22:
        /*005c*/ 	.word	0x00000000
        /*0060*/ 	.short	0x0002
        /*0062*/ 	.short	0x0010
        /*0064*/ 	.byte	0x00, 0xf4, 0x21, 0x00


	//----- nvinfo : EIATTR_KPARAM_INFO
	.align		4
.L_23:
        /*0068*/ 	.byte	0x04, 0x17
        /*006a*/ 	.short	(.L_25 - .L_24)
.L_24:
        /*006c*/ 	.word	0x00000000
        /*0070*/ 	.short	0x0001
        /*0072*/ 	.short	0x0008
        /*0074*/ 	.byte	0x00, 0xf4, 0x21, 0x00


	//----- nvinfo : EIATTR_KPARAM_INFO
	.align		4
.L_25:
        /*0078*/ 	.byte	0x04, 0x17
        /*007a*/ 	.short	(.L_27 - .L_26)
.L_26:
        /*007c*/ 	.word	0x00000000
        /*0080*/ 	.short	0x0000
        /*0082*/ 	.short	0x0000
        /*0084*/ 	.byte	0x00, 0xf4, 0x21, 0x00


	//----- nvinfo : EIATTR_SPARSE_MMA_MASK
	.align		4
.L_27:
        /*0088*/ 	.byte	0x03, 0x50
        /*008a*/ 	.short	0x0000


	//----- nvinfo : EIATTR_MAXREG_COUNT
	.align		4
        /*008c*/ 	.byte	0x03, 0x1b
        /*008e*/ 	.short	0x00ff


	//----- nvinfo : EIATTR_EXIT_INSTR_OFFSETS
	.align		4
        /*0090*/ 	.byte	0x04, 0x1c
        /*0092*/ 	.short	(.L_29 - .L_28)


	//   ....[0]....
.L_28:
        /*0094*/ 	.word	0x00000350


	//----- nvinfo : EIATTR_REQNTID
	.align		4
.L_29:
        /*0098*/ 	.byte	0x04, 0x10
        /*009a*/ 	.short	(.L_31 - .L_30)
.L_30:
        /*009c*/ 	.word	0x00000080
        /*00a0*/ 	.word	0x00000001
        /*00a4*/ 	.word	0x00000001


	//----- nvinfo : EIATTR_CBANK_PARAM_SIZE
	.align		4
.L_31:
        /*00a8*/ 	.byte	0x03, 0x19
        /*00aa*/ 	.short	0x003c


	//----- nvinfo : EIATTR_PARAM_CBANK
	.align		4
        /*00ac*/ 	.byte	0x04, 0x0a
        /*00ae*/ 	.short	(.L_33 - .L_32)
	.align		4
.L_32:
        /*00b0*/ 	.word	index@(.nv.constant0.triton_poi_fused__native_batch_norm_legit_no_training_convolution_relu_65)
        /*00b4*/ 	.short	0x0210
        /*00b6*/ 	.short	0x003c


	//----- nvinfo : EIATTR_SW_WAR
	.align		4
.L_33:
        /*00b8*/ 	.byte	0x04, 0x36
        /*00ba*/ 	.short	(.L_35 - .L_34)
.L_34:
        /*00bc*/ 	.word	0x00000008
.L_35:


//--------------------- .nv.callgraph             --------------------------
	.section	.nv.callgraph,"",@"SHT_CUDA_CALLGRAPH"
	.align	4
	.sectionentsize	8
	.align		4
        /*0000*/ 	.word	0x00000000
	.align		4
        /*0004*/ 	.word	0xffffffff
	.align		4
        /*0008*/ 	.word	0x00000000
	.align		4
        /*000c*/ 	.word	0xfffffffe
	.align		4
        /*0010*/ 	.word	0x00000000
	.align		4
        /*0014*/ 	.word	0xfffffffd
	.align		4
        /*0018*/ 	.word	0x00000000
	.align		4
        /*001c*/ 	.word	0xfffffffc


//--------------------- .nv.constant4             --------------------------
	.section	.nv.constant4,"a",@progbits
	.align	8
	.align		8
.nv.constant4:
        /*0000*/ 	.dword	_$_str
	.align		8
        /*0008*/ 	.dword	_$_str_$_2


//--------------------- .text.triton_poi_fused__native_batch_norm_legit_no_training_convolution_relu_65 --------------------------
	.section	.text.triton_poi_fused__native_batch_norm_legit_no_training_convolution_relu_65,"ax",@progbits
	.align	128
        .global         triton_poi_fused__native_batch_norm_legit_no_training_convolution_relu_65
        .type           triton_poi_fused__native_batch_norm_legit_no_training_convolution_relu_65,@function
        .size           triton_poi_fused__native_batch_norm_legit_no_training_convolution_relu_65,(.L_x_1 - triton_poi_fused__native_batch_norm_legit_no_training_convolution_relu_65)
        .other          triton_poi_fused__native_batch_norm_legit_no_training_convolution_relu_65,@"STO_CUDA_ENTRY STV_DEFAULT"
triton_poi_fused__native_batch_norm_legit_no_training_convolution_relu_65:
.text.triton_poi_fused__native_batch_norm_legit_no_training_convolution_relu_65:
[----:B------:R-:W-:Y:S01]  /*0000*/  LDC R1, c[0x0][0x28] ;  /* 0x00000a00ff017b82 */ /* 0x000fe20000000800 */
[----:B------:R-:W1:Y:S07]  /*0010*/  S2R R0, SR_TID.X ;  /* 0x0000000000007919 */ /* 0x000e6e0000002100 */
[----:B------:R-:W2:Y:S01]  /*0020*/  LDC.64 R10, c[0x0][0x228] ;  /* 0x00008a00ff0a7b82 */ /* 0x000ea20000000a00 */
[----:B------:R-:W-:Y:S01]  /*0030*/  ULDC.64 UR4, c[0x0][0x208] ;  /* 0x0000820000047ab9 */ /* 0x000fe20000000a00 */
[----:B------:R-:W3:Y:S06]  /*0040*/  S2R R3, SR_CTAID.X ;  /* 0x0000000000037919 */ /* 0x000eec0000002500 */
[----:B------:R-:W4:Y:S08]  /*0050*/  LDC.64 R6, c[0x0][0x218] ;  /* 0x00008600ff067b82 */ /* 0x000f300000000a00 */
[----:B------:R-:W5:Y:S08]  /*0060*/  LDC.64 R8, c[0x0][0x220] ;  /* 0x00008800ff087b82 */ /* 0x000f700000000a00 */
[----:B------:R-:W5:Y:S01]  /*0070*/  LDC.64 R12, c[0x0][0x230] ;  /* 0x00008c00ff0c7b82 */ /* 0x000f620000000a00 */
[----:B-1----:R-:W-:-:S07]  /*0080*/  LOP3.LUT R0, R0, 0x7f, RZ, 0xc0, !PT ;  /* 0x0000007f00007812 */ /* 0x002fce00078ec0ff */
[----:B------:R-:W1:Y:S01]  /*0090*/  LDC.64 R4, c[0x0][0x238] ;  /* 0x00008e00ff047b82 */ /* 0x000e620000000a00 */
[----:B---3--:R-:W-:Y:S02]  /*00a0*/  SHF.R.S32.HI R2, RZ, 0x18, R3 ;  /* 0x00000018ff027819 */ /* 0x008fe40000011403 */
[----:B------:R-:W-:Y:S02]  /*00b0*/  LEA R0, R3, R0, 0x7 ;  /* 0x0000000003007211 */ /* 0x000fe400078e38ff */
[----:B------:R-:W-:-:S04]  /*00c0*/  SGXT R3, R2, 0x1 ;  /* 0x000000010203781a */ /* 0x000fc80000000200 */
[----:B------:R-:W-:-:S04]  /*00d0*/  LEA.HI R3, R3, R0, RZ, 0x4 ;  /* 0x0000000003037211 */ /* 0x000fc800078f20ff */
[--C-:B------:R-:W-:Y:S02]  /*00e0*/  SHF.R.S32.HI R2, RZ, 0x4, R3.reuse ;  /* 0x00000004ff027819 */ /* 0x100fe40000011403 */
[----:B------:R-:W-:-:S04]  /*00f0*/  SHF.R.S32.HI R3, RZ, 0x1f, R3 ;  /* 0x0000001fff037819 */ /* 0x000fc80000011403 */
[----:B------:R-:W-:-:S04]  /*0100*/  LEA.HI R3, R3, R2, RZ, 0x7 ;  /* 0x0000000203037211 */ /* 0x000fc800078f38ff */
[----:B------:R-:W-:-:S04]  /*0110*/  LOP3.LUT R3, R3, 0xffffff80, RZ, 0xc0, !PT ;  /* 0xffffff8003037812 */ /* 0x000fc800078ec0ff */
[----:B------:R-:W-:Y:S02]  /*0120*/  IADD3 R15, R2, -R3, RZ ;  /* 0x80000003020f7210 */ /* 0x000fe40007ffe0ff */
[----:B------:R-:W3:Y:S03]  /*0130*/  LDC.64 R2, c[0x0][0x210] ;  /* 0x00008400ff027b82 */ /* 0x000ee60000000a00 */
[----:B--2---:R-:W-:-:S05]  /*0140*/  IMAD.WIDE R10, R15, 0x4, R10 ;  /* 0x000000040f0a7825 */ /* 0x004fca00078e020a */
[----:B------:R2:W2:Y:S01]  /*0150*/  LDG.E.EL R16, desc[UR4][R10.64] ;  /* 0x000000040a107981 */ /* 0x0004a2000c2e1900 */
[----:B----4-:R-:W-:-:S04]  /*0160*/  IMAD.WIDE R6, R15, 0x4, R6 ;  /* 0x000000040f067825 */ /* 0x010fc800078e0206 */
[C---:B-----5:R-:W-:Y:S02]  /*0170*/  IMAD.WIDE R8, R15.reuse, 0x4, R8 ;  /* 0x000000040f087825 */ /* 0x060fe400078e0208 */
[----:B------:R4:W5:Y:S02]  /*0180*/  LDG.E.EL R7, desc[UR4][R6.64] ;  /* 0x0000000406077981 */ /* 0x000964000c2e1900 */
[----:B---3--:R-:W-:Y:S02]  /*0190*/  IMAD.WIDE R2, R0, 0x4, R2 ;  /* 0x0000000400027825 */ /* 0x008fe400078e0202 */
[----:B------:R-:W3:Y:S04]  /*01a0*/  LDG.E.EL R8, desc[UR4][R8.64] ;  /* 0x0000000408087981 */ /* 0x000ee8000c2e1900 */
[----:B------:R-:W5:Y:S01]  /*01b0*/  LDG.E R14, desc[UR4][R2.64] ;  /* 0x00000004020e7981 */ /* 0x000f62000c1e1900 */
[----:B0-2---:R-:W-:-:S04]  /*01c0*/  IMAD.WIDE R10, R15, 0x4, R12 ;  /* 0x000000040f0a7825 */ /* 0x005fc800078e020c */
[----:B-1----:R-:W-:Y:S02]  /*01d0*/  IMAD.WIDE R12, R15, 0x4, R4 ;  /* 0x000000040f0c7825 */ /* 0x002fe400078e0204 */
[----:B------:R-:W2:Y:S01]  /*01e0*/  LDG.E.EL R10, desc[UR4][R10.64] ;  /* 0x000000040a0a7981 */ /* 0x000ea2000c2e1900 */
[----:B----4-:R-:W-:Y:S01]  /*01f0*/  HFMA2.MMA R6, -RZ, RZ, 1.625, 0 ;  /* 0x3e800000ff067435 */ /* 0x010fe200000001ff */
[----:B------:R-:W0:Y:S02]  /*0200*/  LDC.64 R4, c[0x0][0x240] ;  /* 0x00009000ff047b82 */ /* 0x000e240000000a00 */
[----:B------:R-:W2:Y:S01]  /*0210*/  LDG.E.EL R13, desc[UR4][R12.64] ;  /* 0x000000040c0d7981 */ /* 0x000ea2000c2e1900 */
[----:B0-----:R-:W-:-:S04]  /*0220*/  IMAD.WIDE R4, R0, 0x4, R4 ;  /* 0x0000000400047825 */ /* 0x001fc800078e0204 */
[----:B------:R-:W-:-:S04]  /*0230*/  FADD R16, R16, 9.9999997473787516356e-06 ;  /* 0x3727c5ac10107421 */ /* 0x000fc80000000000 */
[----:B------:R-:W0:Y:S02]  /*0240*/  MUFU.SQRT R15, R16 ;  /* 0x00000010000f7308 */ /* 0x000e240000002000 */
[C---:B0-----:R-:W-:Y:S02]  /*0250*/  FSETP.GT.AND P0, PT, R15.reuse, 8.50705917302346158658e+37, PT ;  /* 0x7e8000000f00780b */ /* 0x041fe40003f04000 */
[----:B------:R-:W-:-:S11]  /*0260*/  FSETP.GEU.AND P1, PT, R15, 1.175494350822287508e-38, PT ;  /* 0x008000000f00780b */ /* 0x000fd60003f2e000 */
[----:B------:R-:W-:-:S04]  /*0270*/  @P0 FMUL R15, R15, 0.25 ;  /* 0x3e8000000f0f0820 */ /* 0x000fc80000400000 */
[----:B------:R-:W-:-:S06]  /*0280*/  @!P1 FMUL R15, R15, 16777216 ;  /* 0x4b8000000f0f9820 */ /* 0x000fcc0000400000 */
[----:B------:R-:W0:Y:S01]  /*0290*/  MUFU.RCP R15, R15 ;  /* 0x0000000f000f7308 */ /* 0x000e220000001000 */
[----:B------:R-:W-:Y:S01]  /*02a0*/  FSEL R6, R6, 1, P0 ;  /* 0x3f80000006067808 */ /* 0x000fe20000000000 */
[----:B-----5:R-:W-:-:S04]  /*02b0*/  FADD R7, R14, R7 ;  /* 0x000000070e077221 */ /* 0x020fc80000000000 */
[----:B------:R-:W-:Y:S01]  /*02c0*/  @!P1 FMUL R6, R6, 16777216 ;  /* 0x4b80000006069820 */ /* 0x000fe20000400000 */
[----:B---3--:R-:W-:-:S03]  /*02d0*/  FADD R8, -R8, R7 ;  /* 0x0000000708087221 */ /* 0x008fc60000000100 */
[----:B0-----:R-:W-:-:S04]  /*02e0*/  FMUL R9, R15, R6 ;  /* 0x000000060f097220 */ /* 0x001fc80000400000 */
[----:B------:R-:W-:-:S04]  /*02f0*/  FMUL R8, R8, R9 ;  /* 0x0000000908087220 */ /* 0x000fc80000400000 */
[----:B--2---:R-:W-:-:S05]  /*0300*/  FFMA R8, R10, R8, R13 ;  /* 0x000000080a087223 */ /* 0x004fca000000000d */
[----:B------:R-:W-:-:S04]  /*0310*/  FSETP.GEU.AND P0, PT, R8, RZ, PT ;  /* 0x000000ff0800720b */ /* 0x000fc80003f0e000 */
[----:B------:R-:W-:Y:S01]  /*0320*/  FSEL R9, R8, RZ, P0 ;  /* 0x000000ff08097208 */ /* 0x000fe20000000000 */
[----:B------:R-:W-:Y:S04]  /*0330*/  STG.E desc[UR4][R2.64], R7 ;  /* 0x0000000702007986 */ /* 0x000fe8000c101904 */
[----:B------:R-:W-:Y:S01]  /*0340*/  STG.E desc[UR4][R4.64], R9 ;  /* 0x0000000904007986 */ /* 0x000fe2000c101904 */
[----:B------:R-:W-:Y:S05]  /*0350*/  EXIT ;  /* 0x000000000000794d */ /* 0x000fea0003800000 */
.L_x_0:
[----:B------:R-:W-:-:S00]  /*0360*/  BRA `(.L_x_0) ;  /* 0xfffffffc00fc7947 */ /* 0x000fc0000383ffff */
[----:B------:R-:W-:-:S00]  /*0370*/  NOP ;  /* 0x0000000000007918 */ /* 0x000fc00000000000 */
        /* <DEDUP_REMOVED lines=8> */
.L_x_1:


//--------------------- .nv.global.init           --------------------------
	.section	.nv.global.init,"aw",@progbits
.nv.global.init:
	.type		_$_str,@object
	.size		_$_str,(_$_str_$_2 - _$_str)
_$_str:
        /*0000*/ 	.byte	0x5f, 0x5f, 0x43, 0x55, 0x44, 0x41, 0x5f, 0x46, 0x54, 0x5a, 0x00
	.type		_$_str_$_2,@object
	.size		_$_str_$_2,(.L_1 - _$_str_$_2)
_$_str_$_2:
        /*000b*/ 	.byte	0x5f, 0x5f, 0x43, 0x55, 0x44, 0x41, 0x5f, 0x50, 0x52, 0x45, 0x43, 0x5f, 0x53, 0x51, 0x52, 0x54
        /*001b*/ 	.byte	0x00
.L_1:


//--------------------- .nv.constant0.triton_poi_fused__native_batch_norm_legit_no_training_convolution_relu_65 --------------------------
	.section	.nv.constant0.triton_poi_fused__native_batch_norm_legit_no_training_convolution_relu_65,"a",@progbits
	.sectionflags	@""
	.align	4
.nv.constant0.triton_poi_fused__native_batch_norm_legit_no_training_convolution_relu_65:
	.zero		588
